//
// Generated by NVIDIA NVVM Compiler
//
// Compiler Build ID: CL-36424714
// Cuda compilation tools, release 13.0, V13.0.88
// Based on NVVM 20.0.0
//

.version 9.0
.target sm_100
.address_size 64

	// .globl	_Z8multiplyPfS_S_i

.visible .entry _Z8multiplyPfS_S_i(
	.param .u64 .ptr .align 1 _Z8multiplyPfS_S_i_param_0,
	.param .u64 .ptr .align 1 _Z8multiplyPfS_S_i_param_1,
	.param .u64 .ptr .align 1 _Z8multiplyPfS_S_i_param_2,
	.param .u32 _Z8multiplyPfS_S_i_param_3
)
{
	.reg .pred 	%p<10>;
	.reg .b32 	%r<42>;
	.reg .b32 	%f<68>;
	.reg .b64 	%rd<53>;

	ld.param.u64 	%rd11, [_Z8multiplyPfS_S_i_param_0];
	ld.param.u64 	%rd12, [_Z8multiplyPfS_S_i_param_1];
	ld.param.u32 	%r19, [_Z8multiplyPfS_S_i_param_3];
	cvta.to.global.u64 	%rd1, %rd12;
	cvta.to.global.u64 	%rd2, %rd11;
	mov.u32 	%r20, %ctaid.x;
	mov.u32 	%r21, %ntid.x;
	mov.u32 	%r22, %tid.x;
	mad.lo.s32 	%r1, %r20, %r21, %r22;
	mov.u32 	%r23, %ntid.y;
	mov.u32 	%r24, %tid.y;
	mad.lo.s32 	%r2, %r20, %r23, %r24;
	setp.lt.s32 	%p1, %r19, 1;
	mov.f32 	%f67, 0f00000000;
	@%p1 bra 	$L__BB0_12;
	mul.lo.s32 	%r3, %r19, %r2;
	and.b32  	%r4, %r19, 7;
	setp.lt.u32 	%p2, %r19, 8;
	mov.f32 	%f67, 0f00000000;
	mov.b32 	%r40, 0;
	@%p2 bra 	$L__BB0_4;
	and.b32  	%r26, %r19, 2147483640;
	neg.s32 	%r38, %r26;
	mul.wide.u32 	%rd13, %r19, 4;
	add.s64 	%rd3, %rd1, %rd13;
	mul.wide.u32 	%rd14, %r19, 8;
	add.s64 	%rd4, %rd1, %rd14;
	mul.wide.u32 	%rd15, %r19, 12;
	add.s64 	%rd5, %rd1, %rd15;
	mul.wide.u32 	%rd16, %r19, 16;
	add.s64 	%rd6, %rd1, %rd16;
	mul.wide.u32 	%rd17, %r19, 20;
	add.s64 	%rd7, %rd1, %rd17;
	mul.wide.u32 	%rd18, %r19, 24;
	add.s64 	%rd8, %rd1, %rd18;
	mul.wide.u32 	%rd19, %r19, 28;
	add.s64 	%rd9, %rd1, %rd19;
	mov.f32 	%f67, 0f00000000;
	mov.u32 	%r36, %r3;
	mov.u32 	%r37, %r1;
$L__BB0_3:
	.pragma "nounroll";
	and.b32  	%r40, %r19, 2147483640;
	mul.wide.s32 	%rd20, %r37, 4;
	add.s64 	%rd21, %rd3, %rd20;
	add.s64 	%rd22, %rd4, %rd20;
	add.s64 	%rd23, %rd5, %rd20;
	add.s64 	%rd24, %rd6, %rd20;
	add.s64 	%rd25, %rd7, %rd20;
	add.s64 	%rd26, %rd8, %rd20;
	add.s64 	%rd27, %rd9, %rd20;
	add.s64 	%rd28, %rd1, %rd20;
	mul.wide.s32 	%rd29, %r36, 4;
	add.s64 	%rd30, %rd2, %rd29;
	ld.global.f32 	%f17, [%rd30];
	ld.global.f32 	%f18, [%rd28];
	fma.rn.f32 	%f19, %f17, %f18, %f67;
	ld.global.f32 	%f20, [%rd30+4];
	ld.global.f32 	%f21, [%rd21];
	fma.rn.f32 	%f22, %f20, %f21, %f19;
	ld.global.f32 	%f23, [%rd30+8];
	ld.global.f32 	%f24, [%rd22];
	fma.rn.f32 	%f25, %f23, %f24, %f22;
	ld.global.f32 	%f26, [%rd30+12];
	ld.global.f32 	%f27, [%rd23];
	fma.rn.f32 	%f28, %f26, %f27, %f25;
	ld.global.f32 	%f29, [%rd30+16];
	ld.global.f32 	%f30, [%rd24];
	fma.rn.f32 	%f31, %f29, %f30, %f28;
	ld.global.f32 	%f32, [%rd30+20];
	ld.global.f32 	%f33, [%rd25];
	fma.rn.f32 	%f34, %f32, %f33, %f31;
	ld.global.f32 	%f35, [%rd30+24];
	ld.global.f32 	%f36, [%rd26];
	fma.rn.f32 	%f37, %f35, %f36, %f34;
	ld.global.f32 	%f38, [%rd30+28];
	ld.global.f32 	%f39, [%rd27];
	fma.rn.f32 	%f67, %f38, %f39, %f37;
	add.s32 	%r38, %r38, 8;
	shl.b32 	%r27, %r19, 3;
	add.s32 	%r37, %r37, %r27;
	add.s32 	%r36, %r36, 8;
	setp.ne.s32 	%p3, %r38, 0;
	@%p3 bra 	$L__BB0_3;
$L__BB0_4:
	setp.eq.s32 	%p4, %r4, 0;
	@%p4 bra 	$L__BB0_12;
	and.b32  	%r14, %r19, 3;
	setp.lt.u32 	%p5, %r4, 4;
	@%p5 bra 	$L__BB0_7;
	add.s32 	%r28, %r40, %r3;
	mul.wide.s32 	%rd31, %r28, 4;
	add.s64 	%rd32, %rd2, %rd31;
	ld.global.f32 	%f41, [%rd32];
	mad.lo.s32 	%r29, %r40, %r19, %r1;
	mul.wide.s32 	%rd33, %r29, 4;
	add.s64 	%rd34, %rd1, %rd33;
	ld.global.f32 	%f42, [%rd34];
	fma.rn.f32 	%f43, %f41, %f42, %f67;
	ld.global.f32 	%f44, [%rd32+4];
	mul.wide.u32 	%rd35, %r19, 4;
	add.s64 	%rd36, %rd34, %rd35;
	ld.global.f32 	%f45, [%rd36];
	fma.rn.f32 	%f46, %f44, %f45, %f43;
	ld.global.f32 	%f47, [%rd32+8];
	add.s64 	%rd37, %rd36, %rd35;
	ld.global.f32 	%f48, [%rd37];
	fma.rn.f32 	%f49, %f47, %f48, %f46;
	ld.global.f32 	%f50, [%rd32+12];
	add.s64 	%rd38, %rd37, %rd35;
	ld.global.f32 	%f51, [%rd38];
	fma.rn.f32 	%f67, %f50, %f51, %f49;
	add.s32 	%r40, %r40, 4;
$L__BB0_7:
	setp.eq.s32 	%p6, %r14, 0;
	@%p6 bra 	$L__BB0_12;
	setp.eq.s32 	%p7, %r14, 1;
	@%p7 bra 	$L__BB0_10;
	add.s32 	%r30, %r40, %r3;
	mul.wide.s32 	%rd39, %r30, 4;
	add.s64 	%rd40, %rd2, %rd39;
	ld.global.f32 	%f53, [%rd40];
	mad.lo.s32 	%r31, %r40, %r19, %r1;
	mul.wide.s32 	%rd41, %r31, 4;
	add.s64 	%rd42, %rd1, %rd41;
	ld.global.f32 	%f54, [%rd42];
	fma.rn.f32 	%f55, %f53, %f54, %f67;
	ld.global.f32 	%f56, [%rd40+4];
	mul.wide.u32 	%rd43, %r19, 4;
	add.s64 	%rd44, %rd42, %rd43;
	ld.global.f32 	%f57, [%rd44];
	fma.rn.f32 	%f67, %f56, %f57, %f55;
	add.s32 	%r40, %r40, 2;
$L__BB0_10:
	and.b32  	%r32, %r19, 1;
	setp.eq.b32 	%p8, %r32, 1;
	not.pred 	%p9, %p8;
	@%p9 bra 	$L__BB0_12;
	add.s32 	%r33, %r40, %r3;
	mul.wide.s32 	%rd45, %r33, 4;
	add.s64 	%rd46, %rd2, %rd45;
	ld.global.f32 	%f58, [%rd46];
	mad.lo.s32 	%r34, %r40, %r19, %r1;
	mul.wide.s32 	%rd47, %r34, 4;
	add.s64 	%rd48, %rd1, %rd47;
	ld.global.f32 	%f59, [%rd48];
	fma.rn.f32 	%f67, %f58, %f59, %f67;
$L__BB0_12:
	ld.param.u64 	%rd52, [_Z8multiplyPfS_S_i_param_2];
	cvta.to.global.u64 	%rd49, %rd52;
	mad.lo.s32 	%r35, %r19, %r2, %r1;
	mul.wide.s32 	%rd50, %r35, 4;
	add.s64 	%rd51, %rd49, %rd50;
	st.global.f32 	[%rd51], %f67;
	ret;

}


// ===== COMPILED SASS (sm_100) =====

	.target	sm_100

	.elftype	@"ET_EXEC"


//--------------------- .note.nv.tkinfo           --------------------------
	.section	.note.nv.tkinfo,"",@"SHT_NOTE"
	.sectionflags	@"SHF_NOTE_NV_TKINFO"
	.tkinfo
        /*0018*/ 	.word	0x00000002
        /*0030*/ 	.string	""
        /*0030*/ 	.string	"ptxas"
        /*0030*/ 	.string	"Cuda compilation tools, release 13.0, V13.0.88"
        /*0030*/ 	.string	"Build cuda_13.0.r13.0/compiler.36424714_0"
        /*0030*/ 	.string	"-arch sm_100 -m 64 "



//--------------------- .note.nv.cuinfo           --------------------------
	.section	.note.nv.cuinfo,"",@"SHT_NOTE"
	.sectionflags	@"SHF_NOTE_NV_CUINFO"
        /*0018*/ 	.short	0x0002
        /*001a*/ 	.short	0x0064
        /*001c*/ 	.short	0x0082
	.zero		2


//--------------------- .nv.info                  --------------------------
	.section	.nv.info,"",@"SHT_CUDA_INFO"
	.align	4


	//----- nvinfo : EIATTR_REGCOUNT
	.align		4
        /*0000*/ 	.byte	0x04, 0x2f
        /*0002*/ 	.short	(.L_1 - .L_0)
	.align		4
.L_0:
        /*0004*/ 	.word	index@(_Z8multiplyPfS_S_i)
        /*0008*/ 	.word	0x0000001f


	//----- nvinfo : EIATTR_FRAME_SIZE
	.align		4
.L_1:
        /*000c*/ 	.byte	0x04, 0x11
        /*000e*/ 	.short	(.L_3 - .L_2)
	.align		4
.L_2:
        /*0010*/ 	.word	index@(_Z8multiplyPfS_S_i)
        /*0014*/ 	.word	0x00000000


	//----- nvinfo : EIATTR_MIN_STACK_SIZE
	.align		4
.L_3:
        /*0018*/ 	.byte	0x04, 0x12
        /*001a*/ 	.short	(.L_5 - .L_4)
	.align		4
.L_4:
        /*001c*/ 	.word	index@(_Z8multiplyPfS_S_i)
        /*0020*/ 	.word	0x00000000
.L_5:


//--------------------- .nv.compat                --------------------------
	.section	.nv.compat,"",@"SHT_CUDA_COMPAT_INFO"
	.align	4
        /*0000*/ 	.byte	0x02, 0x09, 0x00, 0x00, 0x02, 0x02, 0x01, 0x00, 0x02, 0x05, 0x05, 0x00, 0x03, 0x07, 0x01, 0x01
        /*0010*/ 	.byte	0x02, 0x03, 0x00, 0x00, 0x02, 0x06, 0x01, 0x00, 0x04, 0x0b, 0x08, 0x00, 0x09, 0x00, 0x00, 0x00
        /*0020*/ 	.byte	0x00, 0x00, 0x00, 0x00


//--------------------- .nv.info._Z8multiplyPfS_S_i --------------------------
	.section	.nv.info._Z8multiplyPfS_S_i,"",@"SHT_CUDA_INFO"
	.sectionflags	@""
	.align	4


	//----- nvinfo : EIATTR_CUDA_API_VERSION
	.align		4
        /*0000*/ 	.byte	0x04, 0x37
        /*0002*/ 	.short	(.L_7 - .L_6)
.L_6:
        /*0004*/ 	.word	0x00000082


	//----- nvinfo : EIATTR_KPARAM_INFO
	.align		4
.L_7:
        /*0008*/ 	.byte	0x04, 0x17
        /*000a*/ 	.short	(.L_9 - .L_8)
.L_8:
        /*000c*/ 	.word	0x00000000
        /*0010*/ 	.short	0x0003
        /*0012*/ 	.short	0x0018
        /*0014*/ 	.byte	0x00, 0xf0, 0x11, 0x00


	//----- nvinfo : EIATTR_KPARAM_INFO
	.align		4
.L_9:
        /*0018*/ 	.byte	0x04, 0x17
        /*001a*/ 	.short	(.L_11 - .L_10)
.L_10:
        /*001c*/ 	.word	0x00000000
        /*0020*/ 	.short	0x0002
        /*0022*/ 	.short	0x0010
        /*0024*/ 	.byte	0x00, 0xf5, 0x21, 0x00


	//----- nvinfo : EIATTR_KPARAM_INFO
	.align		4
.L_11:
        /*0028*/ 	.byte	0x04, 0x17
        /*002a*/ 	.short	(.L_13 - .L_12)
.L_12:
        /*002c*/ 	.word	0x00000000
        /*0030*/ 	.short	0x0001
        /*0032*/ 	.short	0x0008
        /*0034*/ 	.byte	0x00, 0xf5, 0x21, 0x00


	//----- nvinfo : EIATTR_KPARAM_INFO
	.align		4
.L_13:
        /*0038*/ 	.byte	0x04, 0x17
        /*003a*/ 	.short	(.L_15 - .L_14)
.L_14:
        /*003c*/ 	.word	0x00000000
        /*0040*/ 	.short	0x0000
        /*0042*/ 	.short	0x0000
        /*0044*/ 	.byte	0x00, 0xf5, 0x21, 0x00


	//----- nvinfo : EIATTR_SPARSE_MMA_MASK
	.align		4
.L_15:
        /*0048*/ 	.byte	0x03, 0x50
        /*004a*/ 	.short	0x0000


	//----- nvinfo : EIATTR_MAXREG_COUNT
	.align		4
        /*004c*/ 	.byte	0x03, 0x1b
        /*004e*/ 	.short	0x00ff


	//----- nvinfo : EIATTR_MERCURY_ISA_VERSION
	.align		4
        /*0050*/ 	.byte	0x03, 0x5f
        /*0052*/ 	.short	0x0101


	//----- nvinfo : EIATTR_VRC_CTA_INIT_COUNT
	.align		4
        /*0054*/ 	.byte	0x02, 0x4a
	.zero		1
	.zero		1


	//----- nvinfo : EIATTR_EXIT_INSTR_OFFSETS
	.align		4
        /*0058*/ 	.byte	0x04, 0x1c
        /*005a*/ 	.short	(.L_17 - .L_16)


	//   ....[0]....
.L_16:
        /*005c*/ 	.word	0x000009c0


	//----- nvinfo : EIATTR_CBANK_PARAM_SIZE
	.align		4
.L_17:
        /*0060*/ 	.byte	0x03, 0x19
        /*0062*/ 	.short	0x001c


	//----- nvinfo : EIATTR_PARAM_CBANK
	.align		4
        /*0064*/ 	.byte	0x04, 0x0a
        /*0066*/ 	.short	(.L_19 - .L_18)
	.align		4
.L_18:
        /*0068*/ 	.word	index@(.nv.constant0._Z8multiplyPfS_S_i)
        /*006c*/ 	.short	0x0380
        /*006e*/ 	.short	0x001c


	//----- nvinfo : EIATTR_SW_WAR
	.align		4
.L_19:
        /*0070*/ 	.byte	0x04, 0x36
        /*0072*/ 	.short	(.L_21 - .L_20)
.L_20:
        /*0074*/ 	.word	0x00000008
.L_21:


//--------------------- .nv.callgraph             --------------------------
	.section	.nv.callgraph,"",@"SHT_CUDA_CALLGRAPH"
	.align	4
	.sectionentsize	8
	.align		4
        /*0000*/ 	.word	0x00000000
	.align		4
        /*0004*/ 	.word	0xffffffff
	.align		4
        /*0008*/ 	.word	0x00000000
	.align		4
        /*000c*/ 	.word	0xfffffffe
	.align		4
        /*0010*/ 	.word	0x00000000
	.align		4
        /*0014*/ 	.word	0xfffffffd
	.align		4
        /*0018*/ 	.word	0x00000000
	.align		4
        /*001c*/ 	.word	0xfffffffc


//--------------------- .text._Z8multiplyPfS_S_i  --------------------------
	.section	.text._Z8multiplyPfS_S_i,"ax",@progbits
	.align	128
        .global         _Z8multiplyPfS_S_i
        .type           _Z8multiplyPfS_S_i,@function
        .size           _Z8multiplyPfS_S_i,(.L_x_5 - _Z8multiplyPfS_S_i)
        .other          _Z8multiplyPfS_S_i,@"STO_CUDA_ENTRY STV_DEFAULT"
_Z8multiplyPfS_S_i:
.text._Z8multiplyPfS_S_i:
[----:B------:R-:W-:Y:S01]  /*0000*/  LDC R1, c[0x0][0x37c] ;  /* 0x0000df00ff017b82 */ /* 0x000fe20000000800 */
[----:B------:R-:W0:Y:S01]  /*0010*/  S2R R3, SR_TID.X ;  /* 0x0000000000037919 */ /* 0x000e220000002100 */
[----:B------:R-:W1:Y:S06]  /*0020*/  LDCU UR18, c[0x0][0x398] ;  /* 0x00007300ff1277ac */ /* 0x000e6c0008000800 */
[----:B------:R-:W0:Y:S01]  /*0030*/  LDC R0, c[0x0][0x360] ;  /* 0x0000d800ff007b82 */ /* 0x000e220000000800 */
[----:B------:R-:W-:Y:S01]  /*0040*/  HFMA2 R12, -RZ, RZ, 0, 0 ;  /* 0x00000000ff0c7431 */ /* 0x000fe200000001ff */
[----:B------:R-:W2:Y:S01]  /*0050*/  S2R R2, SR_TID.Y ;  /* 0x0000000000027919 */ /* 0x000ea20000002200 */
[----:B------:R-:W3:Y:S05]  /*0060*/  LDCU.64 UR16, c[0x0][0x358] ;  /* 0x00006b00ff1077ac */ /* 0x000eea0008000a00 */
[----:B------:R-:W0:Y:S08]  /*0070*/  S2UR UR4, SR_CTAID.X ;  /* 0x00000000000479c3 */ /* 0x000e300000002500 */
[----:B------:R-:W2:Y:S01]  /*0080*/  LDC R13, c[0x0][0x364] ;  /* 0x0000d900ff0d7b82 */ /* 0x000ea20000000800 */
[----:B-1----:R-:W-:Y:S01]  /*0090*/  UISETP.GE.AND UP0, UPT, UR18, 0x1, UPT ;  /* 0x000000011200788c */ /* 0x002fe2000bf06270 */
[----:B0-----:R-:W-:-:S02]  /*00a0*/  IMAD R0, R0, UR4, R3 ;  /* 0x0000000400007c24 */ /* 0x001fc4000f8e0203 */
[----:B--2---:R-:W-:-:S06]  /*00b0*/  IMAD R13, R13, UR4, R2 ;  /* 0x000000040d0d7c24 */ /* 0x004fcc000f8e0202 */
[----:B---3--:R-:W-:Y:S05]  /*00c0*/  BRA.U !UP0, `(.L_x_0) ;  /* 0x00000009082c7547 */ /* 0x008fea000b800000 */
[----:B------:R-:W-:Y:S02]  /*00d0*/  UISETP.GE.U32.AND UP0, UPT, UR18, 0x8, UPT ;  /* 0x000000081200788c */ /* 0x000fe4000bf06070 */
[----:B------:R-:W-:Y:S01]  /*00e0*/  IMAD R14, R13, UR18, RZ ;  /* 0x000000120d0e7c24 */ /* 0x000fe2000f8e02ff */
[----:B------:R-:W-:Y:S01]  /*00f0*/  MOV R12, RZ ;  /* 0x000000ff000c7202 */ /* 0x000fe20000000f00 */
[----:B------:R-:W-:-:S05]  /*0100*/  UMOV UR4, URZ ;  /* 0x000000ff00047c82 */ /* 0x000fca0008000000 */
[----:B------:R-:W-:Y:S05]  /*0110*/  BRA.U !UP0, `(.L_x_1) ;  /* 0x0000000108f87547 */ /* 0x000fea000b800000 */
[----:B------:R-:W0:Y:S01]  /*0120*/  LDCU.64 UR20, c[0x0][0x388] ;  /* 0x00007100ff1477ac */ /* 0x000e220008000a00 */
[----:B------:R-:W-:Y:S02]  /*0130*/  MOV R12, RZ ;  /* 0x000000ff000c7202 */ /* 0x000fe40000000f00 */
[----:B------:R-:W-:Y:S01]  /*0140*/  MOV R15, R0 ;  /* 0x00000000000f7202 */ /* 0x000fe20000000f00 */
[----:B------:R-:W-:-:S04]  /*0150*/  ULOP3.LUT UR4, UR18, 0x7ffffff8, URZ, 0xc0, !UPT ;  /* 0x7ffffff812047892 */ /* 0x000fc8000f8ec0ff */
[----:B------:R-:W-:Y:S02]  /*0160*/  UIADD3 UR4, UPT, UPT, -UR4, URZ, URZ ;  /* 0x000000ff04047290 */ /* 0x000fe4000fffe1ff */
[----:B0-----:R-:W-:Y:S02]  /*0170*/  UIMAD.WIDE.U32 UR6, UR18, 0xc, UR20 ;  /* 0x0000000c120678a5 */ /* 0x001fe4000f8e0014 */
[----:B------:R-:W-:Y:S02]  /*0180*/  UIMAD.WIDE.U32 UR8, UR18, 0x10, UR20 ;  /* 0x00000010120878a5 */ /* 0x000fe4000f8e0014 */
[----:B------:R-:W-:Y:S02]  /*0190*/  UIMAD.WIDE.U32 UR10, UR18, 0x14, UR20 ;  /* 0x00000014120a78a5 */ /* 0x000fe4000f8e0014 */
[----:B------:R-:W-:Y:S02]  /*01a0*/  UIMAD.WIDE.U32 UR12, UR18, 0x18, UR20 ;  /* 0x00000018120c78a5 */ /* 0x000fe4000f8e0014 */
[----:B------:R-:W-:-:S12]  /*01b0*/  UIMAD.WIDE.U32 UR14, UR18, 0x1c, UR20 ;  /* 0x0000001c120e78a5 */ /* 0x000fd8000f8e0014 */
.L_x_2:
[----:B------:R-:W0:Y:S01]  /*01c0*/  LDC.64 R2, c[0x0][0x380] ;  /* 0x0000e000ff027b82 */ /* 0x000e220000000a00 */
[----:B------:R-:W-:Y:S01]  /*01d0*/  HFMA2 R8, -RZ, RZ, 0, 2.384185791015625e-07 ;  /* 0x00000004ff087431 */ /* 0x000fe200000001ff */
[----:B------:R-:W-:Y:S02]  /*01e0*/  UIMAD.WIDE.U32 UR24, UR18, 0x4, UR20 ;  /* 0x00000004121878a5 */ /* 0x000fe4000f8e0014 */
[----:B------:R-:W-:-:S04]  /*01f0*/  UIMAD.WIDE.U32 UR22, UR18, 0x8, UR20 ;  /* 0x00000008121678a5 */ /* 0x000fc8000f8e0014 */
[----:B------:R-:W-:Y:S02]  /*0200*/  MOV R4, UR24 ;  /* 0x0000001800047c02 */ /* 0x000fe40008000f00 */
[----:B------:R-:W-:Y:S01]  /*0210*/  MOV R5, UR25 ;  /* 0x0000001900057c02 */ /* 0x000fe20008000f00 */
[C---:B------:R-:W-:Y:S01]  /*0220*/  IMAD.WIDE R8, R15.reuse, R8, UR20 ;  /* 0x000000140f087e25 */ /* 0x040fe2000f8e0208 */
[----:B------:R-:W-:Y:S02]  /*0230*/  MOV R6, UR22 ;  /* 0x0000001600067c02 */ /* 0x000fe40008000f00 */
[----:B------:R-:W-:Y:S01]  /*0240*/  MOV R7, UR23 ;  /* 0x0000001700077c02 */ /* 0x000fe20008000f00 */
[----:B------:R-:W-:Y:S01]  /*0250*/  IMAD.WIDE R4, R15, 0x4, R4 ;  /* 0x000000040f047825 */ /* 0x000fe200078e0204 */
[----:B------:R1:W2:Y:S03]  /*0260*/  LDG.E R20, desc[UR16][R8.64] ;  /* 0x0000001008147981 */ /* 0x0002a6000c1e1900 */
[----:B------:R-:W-:-:S02]  /*0270*/  HFMA2 R10, -RZ, RZ, 0, 2.384185791015625e-07 ;  /* 0x00000004ff0a7431 */ /* 0x000fc400000001ff */
[----:B0-----:R-:W-:Y:S01]  /*0280*/  IMAD.WIDE R2, R14, 0x4, R2 ;  /* 0x000000040e027825 */ /* 0x001fe200078e0202 */
[----:B------:R-:W-:Y:S01]  /*0290*/  MOV R24, 0x4 ;  /* 0x0000000400187802 */ /* 0x000fe20000000f00 */
[----:B------:R0:W3:Y:S04]  /*02a0*/  LDG.E R19, desc[UR16][R4.64] ;  /* 0x0000001004137981 */ /* 0x0000e8000c1e1900 */
[----:B------:R-:W2:Y:S01]  /*02b0*/  LDG.E R21, desc[UR16][R2.64] ;  /* 0x0000001002157981 */ /* 0x000ea2000c1e1900 */
[----:B------:R-:W-:-:S03]  /*02c0*/  IMAD.WIDE R6, R15, 0x4, R6 ;  /* 0x000000040f067825 */ /* 0x000fc600078e0206 */
[----:B------:R-:W3:Y:S01]  /*02d0*/  LDG.E R18, desc[UR16][R2.64+0x4] ;  /* 0x0000041002127981 */ /* 0x000ee2000c1e1900 */
[C---:B------:R-:W-:Y:S01]  /*02e0*/  IMAD.WIDE R24, R15.reuse, R24, UR6 ;  /* 0x000000060f187e25 */ /* 0x040fe2000f8e0218 */
[----:B------:R-:W-:Y:S02]  /*02f0*/  MOV R26, 0x4 ;  /* 0x00000004001a7802 */ /* 0x000fe40000000f00 */
[----:B------:R4:W5:Y:S01]  /*0300*/  LDG.E R17, desc[UR16][R6.64] ;  /* 0x0000001006117981 */ /* 0x000962000c1e1900 */
[----:B-1----:R-:W-:-:S03]  /*0310*/  IMAD.WIDE R8, R15, R10, UR8 ;  /* 0x000000080f087e25 */ /* 0x002fc6000f8e020a */
[----:B------:R-:W5:Y:S01]  /*0320*/  LDG.E R16, desc[UR16][R2.64+0x8] ;  /* 0x0000081002107981 */ /* 0x000f62000c1e1900 */
[----:B------:R-:W-:Y:S02]  /*0330*/  HFMA2 R28, -RZ, RZ, 0, 2.384185791015625e-07 ;  /* 0x00000004ff1c7431 */ /* 0x000fe400000001ff */
[C---:B0-----:R-:W-:Y:S01]  /*0340*/  IMAD.WIDE R4, R15.reuse, R26, UR10 ;  /* 0x0000000a0f047e25 */ /* 0x041fe2000f8e021a */
[----:B------:R-:W5:Y:S04]  /*0350*/  LDG.E R23, desc[UR16][R24.64] ;  /* 0x0000001018177981 */ /* 0x000f68000c1e1900 */
[----:B------:R-:W5:Y:S01]  /*0360*/  LDG.E R22, desc[UR16][R2.64+0xc] ;  /* 0x00000c1002167981 */ /* 0x000f62000c1e1900 */
[----:B----4-:R-:W-:-:S03]  /*0370*/  IMAD.WIDE R6, R15, R10, UR12 ;  /* 0x0000000c0f067e25 */ /* 0x010fc6000f8e020a */
[----:B------:R-:W4:Y:S04]  /*0380*/  LDG.E R9, desc[UR16][R8.64] ;  /* 0x0000001008097981 */ /* 0x000f28000c1e1900 */
[----:B------:R-:W4:Y:S01]  /*0390*/  LDG.E R26, desc[UR16][R2.64+0x10] ;  /* 0x00001010021a7981 */ /* 0x000f22000c1e1900 */
[----:B------:R-:W-:-:S03]  /*03a0*/  IMAD.WIDE R10, R15, R28, UR14 ;  /* 0x0000000e0f0a7e25 */ /* 0x000fc6000f8e021c */
[----:B------:R-:W4:Y:S04]  /*03b0*/  LDG.E R4, desc[UR16][R4.64] ;  /* 0x0000001004047981 */ /* 0x000f28000c1e1900 */
[----:B------:R-:W4:Y:S04]  /*03c0*/  LDG.E R27, desc[UR16][R2.64+0x14] ;  /* 0x00001410021b7981 */ /* 0x000f28000c1e1900 */
[----:B------:R-:W4:Y:S04]  /*03d0*/  LDG.E R7, desc[UR16][R6.64] ;  /* 0x0000001006077981 */ /* 0x000f28000c1e1900 */
[----:B------:R-:W4:Y:S04]  /*03e0*/  LDG.E R24, desc[UR16][R2.64+0x18] ;  /* 0x0000181002187981 */ /* 0x000f28000c1e1900 */
[----:B------:R-:W4:Y:S04]  /*03f0*/  LDG.E R10, desc[UR16][R10.64] ;  /* 0x000000100a0a7981 */ /* 0x000f28000c1e1900 */
[----:B------:R-:W4:Y:S01]  /*0400*/  LDG.E R28, desc[UR16][R2.64+0x1c] ;  /* 0x00001c10021c7981 */ /* 0x000f22000c1e1900 */
[----:B------:R-:W-:-:S04]  /*0410*/  UIADD3 UR4, UPT, UPT, UR4, 0x8, URZ ;  /* 0x0000000804047890 */ /* 0x000fc8000fffe0ff */
[----:B------:R-:W-:Y:S01]  /*0420*/  UISETP.NE.AND UP0, UPT, UR4, URZ, UPT ;  /* 0x000000ff0400728c */ /* 0x000fe2000bf05270 */
[----:B------:R-:W-:Y:S01]  /*0430*/  IADD3 R14, PT, PT, R14, 0x8, RZ ;  /* 0x000000080e0e7810 */ /* 0x000fe20007ffe0ff */
[----:B--2---:R-:W-:-:S04]  /*0440*/  FFMA R21, R21, R20, R12 ;  /* 0x0000001415157223 */ /* 0x004fc8000000000c */
[----:B---3--:R-:W-:-:S04]  /*0450*/  FFMA R19, R18, R19, R21 ;  /* 0x0000001312137223 */ /* 0x008fc80000000015 */
[----:B-----5:R-:W-:-:S04]  /*0460*/  FFMA R17, R16, R17, R19 ;  /* 0x0000001110117223 */ /* 0x020fc80000000013 */
[----:B------:R-:W-:-:S04]  /*0470*/  FFMA R17, R22, R23, R17 ;  /* 0x0000001716117223 */ /* 0x000fc80000000011 */
[----:B----4-:R-:W-:-:S04]  /*0480*/  FFMA R26, R26, R9, R17 ;  /* 0x000000091a1a7223 */ /* 0x010fc80000000011 */
[----:B------:R-:W-:Y:S01]  /*0490*/  FFMA R27, R27, R4, R26 ;  /* 0x000000041b1b7223 */ /* 0x000fe2000000001a */
[----:B------:R-:W-:-:S03]  /*04a0*/  MOV R4, UR18 ;  /* 0x0000001200047c02 */ /* 0x000fc60008000f00 */
[----:B------:R-:W-:Y:S01]  /*04b0*/  FFMA R7, R24, R7, R27 ;  /* 0x0000000718077223 */ /* 0x000fe2000000001b */
[----:B------:R-:W-:-:S03]  /*04c0*/  LEA R15, R4, R15, 0x3 ;  /* 0x0000000f040f7211 */ /* 0x000fc600078e18ff */
[----:B------:R-:W-:Y:S01]  /*04d0*/  FFMA R12, R28, R10, R7 ;  /* 0x0000000a1c0c7223 */ /* 0x000fe20000000007 */
[----:B------:R-:W-:Y:S06]  /*04e0*/  BRA.U UP0, `(.L_x_2) ;  /* 0xfffffffd00347547 */ /* 0x000fec000b83ffff */
[----:B------:R-:W-:-:S12]  /*04f0*/  ULOP3.LUT UR4, UR18, 0x7ffffff8, URZ, 0xc0, !UPT ;  /* 0x7ffffff812047892 */ /* 0x000fd8000f8ec0ff */
.L_x_1:
[----:B------:R-:W-:-:S04]  /*0500*/  ULOP3.LUT UR6, UR18, 0x7, URZ, 0xc0, !UPT ;  /* 0x0000000712067892 */ /* 0x000fc8000f8ec0ff */
[----:B------:R-:W-:-:S09]  /*0510*/  UISETP.NE.AND UP0, UPT, UR6, URZ, UPT ;  /* 0x000000ff0600728c */ /* 0x000fd2000bf05270 */
[----:B------:R-:W-:Y:S05]  /*0520*/  BRA.U !UP0, `(.L_x_0) ;  /* 0x0000000508147547 */ /* 0x000fea000b800000 */
[----:B------:R-:W-:Y:S01]  /*0530*/  UISETP.GE.U32.AND UP0, UPT, UR6, 0x4, UPT ;  /* 0x000000040600788c */ /* 0x000fe2000bf06070 */
[----:B------:R-:W-:Y:S01]  /*0540*/  IMAD R2, R13, UR18, RZ ;  /* 0x000000120d027c24 */ /* 0x000fe2000f8e02ff */
[----:B------:R-:W-:-:S04]  /*0550*/  ULOP3.LUT UR5, UR18, 0x3, URZ, 0xc0, !UPT ;  /* 0x0000000312057892 */ /* 0x000fc8000f8ec0ff */
[----:B------:R-:W-:-:S03]  /*0560*/  UISETP.NE.AND UP1, UPT, UR5, URZ, UPT ;  /* 0x000000ff0500728c */ /* 0x000fc6000bf25270 */
[----:B------:R-:W-:Y:S08]  /*0570*/  BRA.U !UP0, `(.L_x_3) ;  /* 0x0000000108687547 */ /* 0x000ff0000b800000 */
[----:B------:R-:W0:Y:S01]  /*0580*/  LDC.64 R6, c[0x0][0x388] ;  /* 0x0000e200ff067b82 */ /* 0x000e220000000a00 */
[----:B------:R-:W-:Y:S02]  /*0590*/  MOV R9, UR4 ;  /* 0x0000000400097c02 */ /* 0x000fe40008000f00 */
[----:B------:R-:W-:Y:S02]  /*05a0*/  IADD3 R3, PT, PT, R2, UR4, RZ ;  /* 0x0000000402037c10 */ /* 0x000fe4000fffe0ff */
[----:B------:R-:W-:Y:S01]  /*05b0*/  MOV R11, UR18 ;  /* 0x00000012000b7c02 */ /* 0x000fe20008000f00 */
[----:B------:R-:W-:Y:S02]  /*05c0*/  IMAD R9, R9, UR18, R0 ;  /* 0x0000001209097c24 */ /* 0x000fe4000f8e0200 */
[----:B------:R-:W1:Y:S01]  /*05d0*/  LDC.64 R4, c[0x0][0x380] ;  /* 0x0000e000ff047b82 */ /* 0x000e620000000a00 */
[----:B------:R-:W-:Y:S01]  /*05e0*/  MOV R15, UR18 ;  /* 0x00000012000f7c02 */ /* 0x000fe20008000f00 */
[----:B0-----:R-:W-:Y:S01]  /*05f0*/  IMAD.WIDE R6, R9, 0x4, R6 ;  /* 0x0000000409067825 */ /* 0x001fe200078e0206 */
[----:B------:R-:W-:-:S05]  /*0600*/  MOV R9, UR18 ;  /* 0x0000001200097c02 */ /* 0x000fca0008000f00 */
[----:B------:R-:W-:Y:S02]  /*0610*/  IMAD.WIDE.U32 R8, R9, 0x4, R6 ;  /* 0x0000000409087825 */ /* 0x000fe400078e0006 */
[----:B------:R-:W2:Y:S02]  /*0620*/  LDG.E R6, desc[UR16][R6.64] ;  /* 0x0000001006067981 */ /* 0x000ea4000c1e1900 */
[----:B-1----:R-:W-:-:S04]  /*0630*/  IMAD.WIDE R4, R3, 0x4, R4 ;  /* 0x0000000403047825 */ /* 0x002fc800078e0204 */
[----:B------:R-:W-:Y:S01]  /*0640*/  IMAD.WIDE.U32 R10, R11, 0x4, R8 ;  /* 0x000000040b0a7825 */ /* 0x000fe200078e0008 */
[----:B------:R-:W2:Y:S04]  /*0650*/  LDG.E R3, desc[UR16][R4.64] ;  /* 0x0000001004037981 */ /* 0x000ea8000c1e1900 */
[----:B------:R-:W3:Y:S01]  /*0660*/  LDG.E R8, desc[UR16][R8.64] ;  /* 0x0000001008087981 */ /* 0x000ee2000c1e1900 */
[----:B------:R-:W-:-:S03]  /*0670*/  IMAD.WIDE.U32 R14, R15, 0x4, R10 ;  /* 0x000000040f0e7825 */ /* 0x000fc600078e000a */
[----:B------:R-:W3:Y:S04]  /*0680*/  LDG.E R16, desc[UR16][R4.64+0x4] ;  /* 0x0000041004107981 */ /* 0x000ee8000c1e1900 */
[----:B------:R-:W4:Y:S04]  /*0690*/  LDG.E R17, desc[UR16][R10.64] ;  /* 0x000000100a117981 */ /* 0x000f28000c1e1900 */
[----:B------:R-:W4:Y:S04]  /*06a0*/  LDG.E R18, desc[UR16][R4.64+0x8] ;  /* 0x0000081004127981 */ /* 0x000f28000c1e1900 */
[----:B------:R-:W5:Y:S04]  /*06b0*/  LDG.E R20, desc[UR16][R4.64+0xc] ;  /* 0x00000c1004147981 */ /* 0x000f68000c1e1900 */
[----:B------:R-:W5:Y:S01]  /*06c0*/  LDG.E R14, desc[UR16][R14.64] ;  /* 0x000000100e0e7981 */ /* 0x000f62000c1e1900 */
[----:B------:R-:W-:Y:S01]  /*06d0*/  UIADD3 UR4, UPT, UPT, UR4, 0x4, URZ ;  /* 0x0000000404047890 */ /* 0x000fe2000fffe0ff */
[----:B--2---:R-:W-:-:S04]  /*06e0*/  FFMA R3, R3, R6, R12 ;  /* 0x0000000603037223 */ /* 0x004fc8000000000c */
[----:B---3--:R-:W-:-:S04]  /*06f0*/  FFMA R3, R16, R8, R3 ;  /* 0x0000000810037223 */ /* 0x008fc80000000003 */
[----:B----4-:R-:W-:-:S04]  /*0700*/  FFMA R3, R18, R17, R3 ;  /* 0x0000001112037223 */ /* 0x010fc80000000003 */
[----:B-----5:R-:W-:-:S07]  /*0710*/  FFMA R12, R20, R14, R3 ;  /* 0x0000000e140c7223 */ /* 0x020fce0000000003 */
.L_x_3:
[----:B------:R-:W-:Y:S05]  /*0720*/  BRA.U !UP1, `(.L_x_0) ;  /* 0x0000000109947547 */ /* 0x000fea000b800000 */
[----:B------:R-:W-:Y:S01]  /*0730*/  UISETP.NE.AND UP0, UPT, UR5, 0x1, UPT ;  /* 0x000000010500788c */ /* 0x000fe2000bf05270 */
[----:B------:R-:W-:Y:S01]  /*0740*/  MOV R3, UR4 ;  /* 0x0000000400037c02 */ /* 0x000fe20008000f00 */
[----:B------:R-:W-:Y:S02]  /*0750*/  ULOP3.LUT UR5, UR18, 0x1, URZ, 0xc0, !UPT ;  /* 0x0000000112057892 */ /* 0x000fe4000f8ec0ff */
[----:B------:R-:W-:Y:S02]  /*0760*/  MOV R5, UR18 ;  /* 0x0000001200057c02 */ /* 0x000fe40008000f00 */
[----:B------:R-:W-:Y:S01]  /*0770*/  UISETP.NE.U32.AND UP1, UPT, UR5, 0x1, UPT ;  /* 0x000000010500788c */ /* 0x000fe2000bf25070 */
[----:B------:R-:W-:-:S04]  /*0780*/  PLOP3.LUT P0, PT, PT, PT, UP0, 0x80, 0x8 ;  /* 0x000000000008781c */ /* 0x000fc80003f0f008 */
[----:B------:R-:W0:Y:S01]  /*0790*/  @UP0 LDCU.128 UR8, c[0x0][0x380] ;  /* 0x00007000ff0807ac */ /* 0x000e220008000c00 */
[----:B------:R-:W-:-:S05]  /*07a0*/  PLOP3.LUT P1, PT, PT, PT, UP1, 0x80, 0x8 ;  /* 0x000000000008781c */ /* 0x000fca0003f2f018 */
[----:B------:R-:W1:Y:S03]  /*07b0*/  @!UP1 LDCU.128 UR12, c[0x0][0x380] ;  /* 0x00007000ff0c97ac */ /* 0x000e660008000c00 */
[----:B------:R-:W-:Y:S01]  /*07c0*/  @P0 IMAD R3, R3, UR18, R0 ;  /* 0x0000001203030c24 */ /* 0x000fe2000f8e0200 */
[----:B0-----:R-:W-:Y:S02]  /*07d0*/  MOV R10, UR10 ;  /* 0x0000000a000a7c02 */ /* 0x001fe40008000f00 */
[----:B------:R-:W-:Y:S02]  /*07e0*/  MOV R11, UR11 ;  /* 0x0000000b000b7c02 */ /* 0x000fe40008000f00 */
[----:B------:R-:W-:Y:S02]  /*07f0*/  MOV R6, UR8 ;  /* 0x0000000800067c02 */ /* 0x000fe40008000f00 */
[----:B------:R-:W-:Y:S01]  /*0800*/  MOV R7, UR9 ;  /* 0x0000000900077c02 */ /* 0x000fe20008000f00 */
[----:B------:R-:W-:Y:S01]  /*0810*/  @P0 IMAD.WIDE R10, R3, 0x4, R10 ;  /* 0x00000004030a0825 */ /* 0x000fe200078e020a */
[----:B------:R-:W-:Y:S01]  /*0820*/  @P0 IADD3 R3, PT, PT, R2, UR4, RZ ;  /* 0x0000000402030c10 */ /* 0x000fe2000fffe0ff */
[----:B------:R-:W-:Y:S01]  /*0830*/  @UP0 UIADD3 UR4, UPT, UPT, UR4, 0x2, URZ ;  /* 0x0000000204040890 */ /* 0x000fe2000fffe0ff */
[----:B-1----:R-:W-:-:S02]  /*0840*/  MOV R8, UR12 ;  /* 0x0000000c00087c02 */ /* 0x002fc40008000f00 */
[----:B------:R-:W-:Y:S01]  /*0850*/  MOV R9, UR13 ;  /* 0x0000000d00097c02 */ /* 0x000fe20008000f00 */
[----:B------:R-:W-:Y:S01]  /*0860*/  @P0 IMAD.WIDE R6, R3, 0x4, R6 ;  /* 0x0000000403060825 */ /* 0x000fe200078e0206 */
[----:B------:R-:W-:Y:S01]  /*0870*/  MOV R14, UR14 ;  /* 0x0000000e000e7c02 */ /* 0x000fe20008000f00 */
[----:B------:R-:W2:Y:S01]  /*0880*/  @P0 LDG.E R16, desc[UR16][R10.64] ;  /* 0x000000100a100981 */ /* 0x000ea2000c1e1900 */
[----:B------:R-:W-:Y:S01]  /*0890*/  MOV R17, UR4 ;  /* 0x0000000400117c02 */ /* 0x000fe20008000f00 */
[----:B------:R-:W-:Y:S01]  /*08a0*/  @P0 IMAD.WIDE.U32 R4, R5, 0x4, R10 ;  /* 0x0000000405040825 */ /* 0x000fe200078e000a */
[----:B------:R-:W-:Y:S01]  /*08b0*/  @!P1 IADD3 R3, PT, PT, R2, UR4, RZ ;  /* 0x0000000402039c10 */ /* 0x000fe2000fffe0ff */
[----:B------:R-:W2:Y:S01]  /*08c0*/  @P0 LDG.E R19, desc[UR16][R6.64] ;  /* 0x0000001006130981 */ /* 0x000ea2000c1e1900 */
[----:B------:R-:W-:Y:S01]  /*08d0*/  MOV R15, UR15 ;  /* 0x0000000f000f7c02 */ /* 0x000fe20008000f00 */
[----:B------:R-:W-:Y:S02]  /*08e0*/  @!P1 IMAD R17, R17, UR18, R0 ;  /* 0x0000001211119c24 */ /* 0x000fe4000f8e0200 */
[----:B------:R-:W-:Y:S01]  /*08f0*/  @!P1 IMAD.WIDE R2, R3, 0x4, R8 ;  /* 0x0000000403029825 */ /* 0x000fe200078e0208 */
[----:B------:R-:W3:Y:S03]  /*0900*/  @P0 LDG.E R21, desc[UR16][R6.64+0x4] ;  /* 0x0000041006150981 */ /* 0x000ee6000c1e1900 */
[----:B------:R-:W-:Y:S01]  /*0910*/  @!P1 IMAD.WIDE R8, R17, 0x4, R14 ;  /* 0x0000000411089825 */ /* 0x000fe200078e020e */
[----:B------:R-:W3:Y:S04]  /*0920*/  @P0 LDG.E R4, desc[UR16][R4.64] ;  /* 0x0000001004040981 */ /* 0x000ee8000c1e1900 */
[----:B------:R-:W4:Y:S04]  /*0930*/  @!P1 LDG.E R3, desc[UR16][R2.64] ;  /* 0x0000001002039981 */ /* 0x000f28000c1e1900 */
[----:B------:R-:W4:Y:S01]  /*0940*/  @!P1 LDG.E R8, desc[UR16][R8.64] ;  /* 0x0000001008089981 */ /* 0x000f22000c1e1900 */
[----:B--2---:R-:W-:-:S04]  /*0950*/  @P0 FFMA R16, R19, R16, R12 ;  /* 0x0000001013100223 */ /* 0x004fc8000000000c */
[----:B---3--:R-:W-:-:S04]  /*0960*/  @P0 FFMA R12, R21, R4, R16 ;  /* 0x00000004150c0223 */ /* 0x008fc80000000010 */
[----:B----4-:R-:W-:-:S07]  /*0970*/  @!P1 FFMA R12, R3, R8, R12 ;  /* 0x00000008030c9223 */ /* 0x010fce000000000c */
.L_x_0:
[----:B------:R-:W0:Y:S01]  /*0980*/  LDC.64 R2, c[0x0][0x390] ;  /* 0x0000e400ff027b82 */ /* 0x000e220000000a00 */
[----:B------:R-:W-:-:S04]  /*0990*/  IMAD R13, R13, UR18, R0 ;  /* 0x000000120d0d7c24 */ /* 0x000fc8000f8e0200 */
[----:B0-----:R-:W-:-:S05]  /*09a0*/  IMAD.WIDE R2, R13, 0x4, R2 ;  /* 0x000000040d027825 */ /* 0x001fca00078e0202 */
[----:B------:R-:W-:Y:S01]  /*09b0*/  STG.E desc[UR16][R2.64], R12 ;  /* 0x0000000c02007986 */ /* 0x000fe2000c101910 */
[----:B------:R-:W-:Y:S05]  /*09c0*/  EXIT ;  /* 0x000000000000794d */ /* 0x000fea0003800000 */
.L_x_4:
[----:B------:R-:W-:-:S00]  /*09d0*/  BRA `(.L_x_4) ;  /* 0xfffffffc00fc7947 */ /* 0x000fc0000383ffff */
[----:B------:R-:W-:-:S00]  /*09e0*/  NOP ;  /* 0x0000000000007918 */ /* 0x000fc00000000000 */
        /* <DEDUP_REMOVED lines=9> */
.L_x_5:


//--------------------- .nv.shared.reserved.0     --------------------------
	.section	.nv.shared.reserved.0,"aw",@nobits
	.weak		__nv_reservedSMEM_offset_0_alias
	.size		__nv_reservedSMEM_offset_0_alias, 0, 64
	.other		__nv_reservedSMEM_offset_0_alias,@"STO_CUDA_RESERVED_SHARED STV_DEFAULT"
__nv_reservedSMEM_offset_0_alias:
	.zero		0
	.zero		64


//--------------------- .nv.constant0._Z8multiplyPfS_S_i --------------------------
	.section	.nv.constant0._Z8multiplyPfS_S_i,"a",@progbits
	.sectionflags	@""
	.align	4
.nv.constant0._Z8multiplyPfS_S_i:
	.zero		924


//--------------------- SYMBOLS --------------------------

	.type		.nv.reservedSmem.offset0,@object
	.size		.nv.reservedSmem.offset0,0x4
